	.headerflags	@"EF_CUDA_TEXMODE_UNIFIED EF_CUDA_64BIT_ADDRESS EF_CUDA_ACCELERATORS EF_CUDA_SM90 EF_CUDA_VIRTUAL_SM(EF_CUDA_SM90)"
	.elftype	@"ET_EXEC"


//--------------------- .nv.info                  --------------------------
	.section	.nv.info,"",@"SHT_CUDA_INFO"
	.align	4


	//----- nvinfo : EIATTR_REGCOUNT
	.align		4
        /*0000*/ 	.byte	0x04, 0x2f
        /*0002*/ 	.short	(.L_3 - .L_2)
	.align		4
.L_2:
        /*0004*/ 	.word	index@(triton_poi_fused__native_batch_norm_legit_no_training_convolution_sigmoid_45)
        /*0008*/ 	.word	0x00000013


	//----- nvinfo : EIATTR_MIN_STACK_SIZE
	.align		4
.L_3:
        /*000c*/ 	.byte	0x04, 0x12
        /*000e*/ 	.short	(.L_5 - .L_4)
	.align		4
.L_4:
        /*0010*/ 	.word	index@(triton_poi_fused__native_batch_norm_legit_no_training_convolution_sigmoid_45)
        /*0014*/ 	.word	0x00000000


	//----- nvinfo : EIATTR_FRAME_SIZE
	.align		4
.L_5:
        /*0018*/ 	.byte	0x04, 0x11
        /*001a*/ 	.short	(.L_7 - .L_6)
	.align		4
.L_6:
        /*001c*/ 	.word	index@(triton_poi_fused__native_batch_norm_legit_no_training_convolution_sigmoid_45)
        /*0020*/ 	.word	0x00000000


	//----- nvinfo : EIATTR_MIN_STACK_SIZE
	.align		4
.L_7:
        /*0024*/ 	.byte	0x04, 0x12
        /*0026*/ 	.short	(.L_9 - .L_8)
	.align		4
.L_8:
        /*0028*/ 	.word	index@(triton_poi_fused__native_batch_norm_legit_no_training_convolution_sigmoid_45)
        /*002c*/ 	.word	0x00000000
.L_9:


//--------------------- .nv.info.triton_poi_fused__native_batch_norm_legit_no_training_convolution_sigmoid_45 --------------------------
	.section	.nv.info.triton_poi_fused__native_batch_norm_legit_no_training_convolution_sigmoid_45,"",@"SHT_CUDA_INFO"
	.sectionflags	@""
	.align	4


	//----- nvinfo : EIATTR_CUDA_API_VERSION
	.align		4
        /*0000*/ 	.byte	0x04, 0x37
        /*0002*/ 	.short	(.L_11 - .L_10)
.L_10:
        /*0004*/ 	.word	0x0000007c


	//----- nvinfo : EIATTR_KPARAM_INFO
	.align		4
.L_11:
        /*0008*/ 	.byte	0x04, 0x17
        /*000a*/ 	.short	(.L_13 - .L_12)
.L_12:
        /*000c*/ 	.word	0x00000000
        /*0010*/ 	.short	0x0007
        /*0012*/ 	.short	0x0038
        /*0014*/ 	.byte	0x00, 0xf0, 0x11, 0x00


	//----- nvinfo : EIATTR_KPARAM_INFO
	.align		4
.L_13:
        /*0018*/ 	.byte	0x04, 0x17
        /*001a*/ 	.short	(.L_15 - .L_14)
.L_14:
        /*001c*/ 	.word	0x00000000
        /*0020*/ 	.short	0x0006
        /*0022*/ 	.short	0x0030
        /*0024*/ 	.byte	0x00, 0xf4, 0x21, 0x00


	//----- nvinfo : EIATTR_KPARAM_INFO
	.align		4
.L_15:
        /*0028*/ 	.byte	0x04, 0x17
        /*002a*/ 	.short	(.L_17 - .L_16)
.L_16:
        /*002c*/ 	.word	0x00000000
        /*0030*/ 	.short	0x0005
        /*0032*/ 	.short	0x0028
        /*0034*/ 	.byte	0x00, 0xf4, 0x21, 0x00


	//----- nvinfo : EIATTR_KPARAM_INFO
	.align		4
.L_17:
        /*0038*/ 	.byte	0x04, 0x17
        /*003a*/ 	.short	(.L_19 - .L_18)
.L_18:
        /*003c*/ 	.word	0x00000000
        /*0040*/ 	.short	0x0004
        /*0042*/ 	.short	0x0020
        /*0044*/ 	.byte	0x00, 0xf4, 0x21, 0x00


	//----- nvinfo : EIATTR_KPARAM_INFO
	.align		4
.L_19:
        /*0048*/ 	.byte	0x04, 0x17
        /*004a*/ 	.short	(.L_21 - .L_20)
.L_20:
        /*004c*/ 	.word	0x00000000
        /*0050*/ 	.short	0x0003
        /*0052*/ 	.short	0x0018
        /*0054*/ 	.byte	0x00, 0xf4, 0x21, 0x00


	//----- nvinfo : EIATTR_KPARAM_INFO
	.align		4
.L_21:
        /*0058*/ 	.byte	0x04, 0x17
        /*005a*/ 	.short	(.L_23 - .L_22)
.L_22:
        /*005c*/ 	.word	0x00000000
        /*0060*/ 	.short	0x0002
        /*0062*/ 	.short	0x0010
        /*0064*/ 	.byte	0x00, 0xf4, 0x21, 0x00


	//----- nvinfo : EIATTR_KPARAM_INFO
	.align		4
.L_23:
        /*0068*/ 	.byte	0x04, 0x17
        /*006a*/ 	.short	(.L_25 - .L_24)
.L_24:
        /*006c*/ 	.word	0x00000000
        /*0070*/ 	.short	0x0001
        /*0072*/ 	.short	0x0008
        /*0074*/ 	.byte	0x00, 0xf4, 0x21, 0x00


	//----- nvinfo : EIATTR_KPARAM_INFO
	.align		4
.L_25:
        /*0078*/ 	.byte	0x04, 0x17
        /*007a*/ 	.short	(.L_27 - .L_26)
.L_26:
        /*007c*/ 	.word	0x00000000
        /*0080*/ 	.short	0x0000
        /*0082*/ 	.short	0x0000
        /*0084*/ 	.byte	0x00, 0xf4, 0x21, 0x00


	//----- nvinfo : EIATTR_SPARSE_MMA_MASK
	.align		4
.L_27:
        /*0088*/ 	.byte	0x03, 0x50
        /*008a*/ 	.short	0x0000


	//----- nvinfo : EIATTR_MAXREG_COUNT
	.align		4
        /*008c*/ 	.byte	0x03, 0x1b
        /*008e*/ 	.short	0x00ff


	//----- nvinfo : EIATTR_EXIT_INSTR_OFFSETS
	.align		4
        /*0090*/ 	.byte	0x04, 0x1c
        /*0092*/ 	.short	(.L_29 - .L_28)


	//   ....[0]....
.L_28:
        /*0094*/ 	.word	0x00000320


	//----- nvinfo : EIATTR_REQNTID
	.align		4
.L_29:
        /*0098*/ 	.byte	0x04, 0x10
        /*009a*/ 	.short	(.L_31 - .L_30)
.L_30:
        /*009c*/ 	.word	0x00000080
        /*00a0*/ 	.word	0x00000001
        /*00a4*/ 	.word	0x00000001


	//----- nvinfo : EIATTR_CBANK_PARAM_SIZE
	.align		4
.L_31:
        /*00a8*/ 	.byte	0x03, 0x19
        /*00aa*/ 	.short	0x003c


	//----- nvinfo : EIATTR_PARAM_CBANK
	.align		4
        /*00ac*/ 	.byte	0x04, 0x0a
        /*00ae*/ 	.short	(.L_33 - .L_32)
	.align		4
.L_32:
        /*00b0*/ 	.word	index@(.nv.constant0.triton_poi_fused__native_batch_norm_legit_no_training_convolution_sigmoid_45)
        /*00b4*/ 	.short	0x0210
        /*00b6*/ 	.short	0x003c


	//----- nvinfo : EIATTR_SW_WAR
	.align		4
.L_33:
        /*00b8*/ 	.byte	0x04, 0x36
        /*00ba*/ 	.short	(.L_35 - .L_34)
.L_34:
        /*00bc*/ 	.word	0x00000008
.L_35:


//--------------------- .nv.callgraph             --------------------------
	.section	.nv.callgraph,"",@"SHT_CUDA_CALLGRAPH"
	.align	4
	.sectionentsize	8
	.align		4
        /*0000*/ 	.word	0x00000000
	.align		4
        /*0004*/ 	.word	0xffffffff
	.align		4
        /*0008*/ 	.word	0x00000000
	.align		4
        /*000c*/ 	.word	0xfffffffe
	.align		4
        /*0010*/ 	.word	0x00000000
	.align		4
        /*0014*/ 	.word	0xfffffffd
	.align		4
        /*0018*/ 	.word	0x00000000
	.align		4
        /*001c*/ 	.word	0xfffffffc


//--------------------- .nv.constant4             --------------------------
	.section	.nv.constant4,"a",@progbits
	.align	8
	.align		8
.nv.constant4:
        /*0000*/ 	.dword	_$_str
	.align		8
        /*0008*/ 	.dword	_$_str_$_2


//--------------------- .text.triton_poi_fused__native_batch_norm_legit_no_training_convolution_sigmoid_45 --------------------------
	.section	.text.triton_poi_fused__native_batch_norm_legit_no_training_convolution_sigmoid_45,"ax",@progbits
	.align	128
        .global         triton_poi_fused__native_batch_norm_legit_no_training_convolution_sigmoid_45
        .type           triton_poi_fused__native_batch_norm_legit_no_training_convolution_sigmoid_45,@function
        .size           triton_poi_fused__native_batch_norm_legit_no_training_convolution_sigmoid_45,(.L_x_1 - triton_poi_fused__native_batch_norm_legit_no_training_convolution_sigmoid_45)
        .other          triton_poi_fused__native_batch_norm_legit_no_training_convolution_sigmoid_45,@"STO_CUDA_ENTRY STV_DEFAULT"
triton_poi_fused__native_batch_norm_legit_no_training_convolution_sigmoid_45:
.text.triton_poi_fused__native_batch_norm_legit_no_training_convolution_sigmoid_45:
[----:B------:R-:W-:Y:S08]  /*0000*/  LDC R1, c[0x0][0x28] ;  /* 0x00000a00ff017b82 */ /* 0x000ff00000000800 */
[----:B------:R-:W1:Y:S01]  /*0010*/  LDC.64 R8, c[0x0][0x228] ;  /* 0x00008a00ff087b82 */ /* 0x000e620000000a00 */
[----:B------:R-:W-:Y:S01]  /*0020*/  ULDC.64 UR4, c[0x0][0x208] ;  /* 0x0000820000047ab9 */ /* 0x000fe20000000a00 */
[----:B------:R-:W2:Y:S01]  /*0030*/  S2R R0, SR_TID.X ;  /* 0x0000000000007919 */ /* 0x000ea20000002100 */
[----:B------:R-:W3:Y:S05]  /*0040*/  S2R R15, SR_CTAID.X ;  /* 0x00000000000f7919 */ /* 0x000eea0000002500 */
[----:B------:R-:W4:Y:S01]  /*0050*/  LDC.64 R2, c[0x0][0x210] ;  /* 0x00008400ff027b82 */ /* 0x000f220000000a00 */
[----:B-1----:R-:W5:Y:S07]  /*0060*/  LDG.E R9, desc[UR4][R8.64] ;  /* 0x0000000408097981 */ /* 0x002f6e000c1e1900 */
[----:B------:R-:W1:Y:S08]  /*0070*/  LDC.64 R4, c[0x0][0x218] ;  /* 0x00008600ff047b82 */ /* 0x000e700000000a00 */
[----:B------:R-:W1:Y:S01]  /*0080*/  LDC.64 R6, c[0x0][0x220] ;  /* 0x00008800ff067b82 */ /* 0x000e620000000a00 */
[----:B--2---:R-:W-:-:S04]  /*0090*/  LOP3.LUT R0, R0, 0x7f, RZ, 0xc0, !PT ;  /* 0x0000007f00007812 */ /* 0x004fc800078ec0ff */
[----:B---3--:R-:W-:-:S03]  /*00a0*/  LEA R0, R15, R0, 0x7 ;  /* 0x000000000f007211 */ /* 0x008fc600078e38ff */
[----:B------:R-:W2:Y:S02]  /*00b0*/  LDC.64 R10, c[0x0][0x230] ;  /* 0x00008c00ff0a7b82 */ /* 0x000ea40000000a00 */
[----:B----4-:R-:W-:-:S05]  /*00c0*/  IMAD.WIDE R2, R0, 0x4, R2 ;  /* 0x0000000400027825 */ /* 0x010fca00078e0202 */
[----:B------:R-:W3:Y:S01]  /*00d0*/  LDG.E R8, desc[UR4][R2.64] ;  /* 0x0000000402087981 */ /* 0x000ee2000c1e1900 */
[----:B------:R-:W4:Y:S03]  /*00e0*/  LDC.64 R12, c[0x0][0x238] ;  /* 0x00008e00ff0c7b82 */ /* 0x000f260000000a00 */
[----:B01----:R-:W3:Y:S04]  /*00f0*/  LDG.E R5, desc[UR4][R4.64] ;  /* 0x0000000404057981 */ /* 0x003ee8000c1e1900 */
[----:B------:R3:W3:Y:S04]  /*0100*/  LDG.E R6, desc[UR4][R6.64] ;  /* 0x0000000406067981 */ /* 0x0006e8000c1e1900 */
[----:B--2---:R-:W2:Y:S04]  /*0110*/  LDG.E R10, desc[UR4][R10.64] ;  /* 0x000000040a0a7981 */ /* 0x004ea8000c1e1900 */
[----:B----4-:R-:W2:Y:S01]  /*0120*/  LDG.E R13, desc[UR4][R12.64] ;  /* 0x000000040c0d7981 */ /* 0x010ea2000c1e1900 */
[----:B------:R-:W-:Y:S01]  /*0130*/  HFMA2.MMA R16, -RZ, RZ, 1.625, 0 ;  /* 0x3e800000ff107435 */ /* 0x000fe200000001ff */
[----:B-----5:R-:W-:-:S04]  /*0140*/  FADD R9, R9, 9.9999997473787516356e-06 ;  /* 0x3727c5ac09097421 */ /* 0x020fc80000000000 */
[----:B------:R-:W0:Y:S02]  /*0150*/  MUFU.SQRT R14, R9 ;  /* 0x00000009000e7308 */ /* 0x000e240000002000 */
[C---:B0-----:R-:W-:Y:S02]  /*0160*/  FSETP.GT.AND P0, PT, R14.reuse, 8.50705917302346158658e+37, PT ;  /* 0x7e8000000e00780b */ /* 0x041fe40003f04000 */
[----:B------:R-:W-:-:S11]  /*0170*/  FSETP.GEU.AND P1, PT, R14, 1.175494350822287508e-38, PT ;  /* 0x008000000e00780b */ /* 0x000fd60003f2e000 */
[----:B------:R-:W-:-:S04]  /*0180*/  @P0 FMUL R14, R14, 0.25 ;  /* 0x3e8000000e0e0820 */ /* 0x000fc80000400000 */
[----:B------:R-:W-:-:S06]  /*0190*/  @!P1 FMUL R14, R14, 16777216 ;  /* 0x4b8000000e0e9820 */ /* 0x000fcc0000400000 */
[----:B------:R-:W0:Y:S01]  /*01a0*/  MUFU.RCP R14, R14 ;  /* 0x0000000e000e7308 */ /* 0x000e220000001000 */
[----:B------:R-:W-:Y:S01]  /*01b0*/  FSEL R15, R16, 1, P0 ;  /* 0x3f800000100f7808 */ /* 0x000fe20000000000 */
[----:B---3--:R-:W-:-:S04]  /*01c0*/  FADD R7, R8, R5 ;  /* 0x0000000508077221 */ /* 0x008fc80000000000 */
[----:B------:R-:W-:Y:S01]  /*01d0*/  @!P1 FMUL R15, R15, 16777216 ;  /* 0x4b8000000f0f9820 */ /* 0x000fe20000400000 */
[----:B------:R-:W-:-:S03]  /*01e0*/  FADD R6, -R6, R7 ;  /* 0x0000000706067221 */ /* 0x000fc60000000100 */
[----:B0-----:R-:W-:-:S04]  /*01f0*/  FMUL R15, R14, R15 ;  /* 0x0000000f0e0f7220 */ /* 0x001fc80000400000 */
[----:B------:R-:W-:-:S04]  /*0200*/  FMUL R6, R6, R15 ;  /* 0x0000000f06067220 */ /* 0x000fc80000400000 */
[----:B--2---:R-:W-:-:S04]  /*0210*/  FFMA R6, R10, R6, R13 ;  /* 0x000000060a067223 */ /* 0x004fc8000000000d */
[----:B------:R-:W-:-:S04]  /*0220*/  FADD R6, RZ, -R6 ;  /* 0x80000006ff067221 */ /* 0x000fc80000000000 */
[----:B------:R-:W-:-:S05]  /*0230*/  FMUL R6, R6, 1.4426950216293334961 ;  /* 0x3fb8aa3b06067820 */ /* 0x000fca0000400000 */
[----:B------:R-:W-:-:S13]  /*0240*/  FSETP.GEU.AND P0, PT, R6, -126, PT ;  /* 0xc2fc00000600780b */ /* 0x000fda0003f0e000 */
[----:B------:R-:W-:-:S04]  /*0250*/  @!P0 FMUL R6, R6, 0.5 ;  /* 0x3f00000006068820 */ /* 0x000fc80000400000 */
[----:B------:R-:W0:Y:S02]  /*0260*/  MUFU.EX2 R4, R6 ;  /* 0x0000000600047308 */ /* 0x000e240000000800 */
[----:B0-----:R-:W-:-:S04]  /*0270*/  @!P0 FMUL R4, R4, R4 ;  /* 0x0000000404048220 */ /* 0x001fc80000400000 */
[----:B------:R-:W-:Y:S02]  /*0280*/  FADD R8, R4, 1 ;  /* 0x3f80000004087421 */ /* 0x000fe40000000000 */
[----:B------:R-:W0:Y:S03]  /*0290*/  LDC.64 R4, c[0x0][0x240] ;  /* 0x00009000ff047b82 */ /* 0x000e260000000a00 */
[----:B------:R-:W-:-:S13]  /*02a0*/  FSETP.GT.AND P0, PT, R8, 8.50705917302346158658e+37, PT ;  /* 0x7e8000000800780b */ /* 0x000fda0003f04000 */
[----:B------:R-:W-:-:S06]  /*02b0*/  @P0 FMUL R8, R8, 0.25 ;  /* 0x3e80000008080820 */ /* 0x000fcc0000400000 */
[----:B------:R-:W1:Y:S01]  /*02c0*/  MUFU.RCP R8, R8 ;  /* 0x0000000800087308 */ /* 0x000e620000001000 */
[----:B------:R-:W-:Y:S01]  /*02d0*/  FSEL R9, R16, 1, P0 ;  /* 0x3f80000010097808 */ /* 0x000fe20000000000 */
[----:B0-----:R-:W-:Y:S01]  /*02e0*/  IMAD.WIDE R4, R0, 0x4, R4 ;  /* 0x0000000400047825 */ /* 0x001fe200078e0204 */
[----:B------:R-:W-:Y:S03]  /*02f0*/  STG.E desc[UR4][R2.64], R7 ;  /* 0x0000000702007986 */ /* 0x000fe6000c101904 */
[----:B-1----:R-:W-:-:S05]  /*0300*/  FMUL R9, R8, R9 ;  /* 0x0000000908097220 */ /* 0x002fca0000400000 */
[----:B------:R-:W-:Y:S01]  /*0310*/  STG.E desc[UR4][R4.64], R9 ;  /* 0x0000000904007986 */ /* 0x000fe2000c101904 */
[----:B------:R-:W-:Y:S05]  /*0320*/  EXIT ;  /* 0x000000000000794d */ /* 0x000fea0003800000 */
.L_x_0:
[----:B------:R-:W-:-:S00]  /*0330*/  BRA `(.L_x_0) ;  /* 0xfffffffc00fc7947 */ /* 0x000fc0000383ffff */
[----:B------:R-:W-:-:S00]  /*0340*/  NOP ;  /* 0x0000000000007918 */ /* 0x000fc00000000000 */
        /* <DEDUP_REMOVED lines=11> */
.L_x_1:


//--------------------- .nv.global.init           --------------------------
	.section	.nv.global.init,"aw",@progbits
.nv.global.init:
	.type		_$_str,@object
	.size		_$_str,(_$_str_$_2 - _$_str)
_$_str:
        /*0000*/ 	.byte	0x5f, 0x5f, 0x43, 0x55, 0x44, 0x41, 0x5f, 0x46, 0x54, 0x5a, 0x00
	.type		_$_str_$_2,@object
	.size		_$_str_$_2,(.L_1 - _$_str_$_2)
_$_str_$_2:
        /*000b*/ 	.byte	0x5f, 0x5f, 0x43, 0x55, 0x44, 0x41, 0x5f, 0x50, 0x52, 0x45, 0x43, 0x5f, 0x53, 0x51, 0x52, 0x54
        /*001b*/ 	.byte	0x00
.L_1:


//--------------------- .nv.constant0.triton_poi_fused__native_batch_norm_legit_no_training_convolution_sigmoid_45 --------------------------
	.section	.nv.constant0.triton_poi_fused__native_batch_norm_legit_no_training_convolution_sigmoid_45,"a",@progbits
	.sectionflags	@""
	.align	4
.nv.constant0.triton_poi_fused__native_batch_norm_legit_no_training_convolution_sigmoid_45:
	.zero		588
